	.headerflags	@"EF_CUDA_TEXMODE_UNIFIED EF_CUDA_64BIT_ADDRESS EF_CUDA_ACCELERATORS EF_CUDA_SM90 EF_CUDA_VIRTUAL_SM(EF_CUDA_SM90)"
	.elftype	@"ET_EXEC"


//--------------------- .nv.info                  --------------------------
	.section	.nv.info,"",@"SHT_CUDA_INFO"
	.align	4


	//----- nvinfo : EIATTR_REGCOUNT
	.align		4
        /*0000*/ 	.byte	0x04, 0x2f
        /*0002*/ 	.short	(.L_2 - .L_1)
	.align		4
.L_1:
        /*0004*/ 	.word	index@(triton_poi_fused_add_native_layer_norm_3)
        /*0008*/ 	.word	0x00000026


	//----- nvinfo : EIATTR_MIN_STACK_SIZE
	.align		4
.L_2:
        /*000c*/ 	.byte	0x04, 0x12
        /*000e*/ 	.short	(.L_4 - .L_3)
	.align		4
.L_3:
        /*0010*/ 	.word	index@(triton_poi_fused_add_native_layer_norm_3)
        /*0014*/ 	.word	0x00000000


	//----- nvinfo : EIATTR_FRAME_SIZE
	.align		4
.L_4:
        /*0018*/ 	.byte	0x04, 0x11
        /*001a*/ 	.short	(.L_6 - .L_5)
	.align		4
.L_5:
        /*001c*/ 	.word	index@(triton_poi_fused_add_native_layer_norm_3)
        /*0020*/ 	.word	0x00000000


	//----- nvinfo : EIATTR_MIN_STACK_SIZE
	.align		4
.L_6:
        /*0024*/ 	.byte	0x04, 0x12
        /*0026*/ 	.short	(.L_8 - .L_7)
	.align		4
.L_7:
        /*0028*/ 	.word	index@(triton_poi_fused_add_native_layer_norm_3)
        /*002c*/ 	.word	0x00000000
.L_8:


//--------------------- .nv.info.triton_poi_fused_add_native_layer_norm_3 --------------------------
	.section	.nv.info.triton_poi_fused_add_native_layer_norm_3,"",@"SHT_CUDA_INFO"
	.sectionflags	@""
	.align	4


	//----- nvinfo : EIATTR_CUDA_API_VERSION
	.align		4
        /*0000*/ 	.byte	0x04, 0x37
        /*0002*/ 	.short	(.L_10 - .L_9)
.L_9:
        /*0004*/ 	.word	0x0000007c


	//----- nvinfo : EIATTR_KPARAM_INFO
	.align		4
.L_10:
        /*0008*/ 	.byte	0x04, 0x17
        /*000a*/ 	.short	(.L_12 - .L_11)
.L_11:
        /*000c*/ 	.word	0x00000000
        /*0010*/ 	.short	0x000c
        /*0012*/ 	.short	0x0060
        /*0014*/ 	.byte	0x00, 0xf0, 0x11, 0x00


	//----- nvinfo : EIATTR_KPARAM_INFO
	.align		4
.L_12:
        /*0018*/ 	.byte	0x04, 0x17
        /*001a*/ 	.short	(.L_14 - .L_13)
.L_13:
        /*001c*/ 	.word	0x00000000
        /*0020*/ 	.short	0x000b
        /*0022*/ 	.short	0x0058
        /*0024*/ 	.byte	0x00, 0xf4, 0x21, 0x00


	//----- nvinfo : EIATTR_KPARAM_INFO
	.align		4
.L_14:
        /*0028*/ 	.byte	0x04, 0x17
        /*002a*/ 	.short	(.L_16 - .L_15)
.L_15:
        /*002c*/ 	.word	0x00000000
        /*0030*/ 	.short	0x000a
        /*0032*/ 	.short	0x0050
        /*0034*/ 	.byte	0x00, 0xf4, 0x21, 0x00


	//----- nvinfo : EIATTR_KPARAM_INFO
	.align		4
.L_16:
        /*0038*/ 	.byte	0x04, 0x17
        /*003a*/ 	.short	(.L_18 - .L_17)
.L_17:
        /*003c*/ 	.word	0x00000000
        /*0040*/ 	.short	0x0009
        /*0042*/ 	.short	0x0048
        /*0044*/ 	.byte	0x00, 0xf4, 0x21, 0x00


	//----- nvinfo : EIATTR_KPARAM_INFO
	.align		4
.L_18:
        /*0048*/ 	.byte	0x04, 0x17
        /*004a*/ 	.short	(.L_20 - .L_19)
.L_19:
        /*004c*/ 	.word	0x00000000
        /*0050*/ 	.short	0x0008
        /*0052*/ 	.short	0x0040
        /*0054*/ 	.byte	0x00, 0xf4, 0x21, 0x00


	//----- nvinfo : EIATTR_KPARAM_INFO
	.align		4
.L_20:
        /*0058*/ 	.byte	0x04, 0x17
        /*005a*/ 	.short	(.L_22 - .L_21)
.L_21:
        /*005c*/ 	.word	0x00000000
        /*0060*/ 	.short	0x0007
        /*0062*/ 	.short	0x0038
        /*0064*/ 	.byte	0x00, 0xf4, 0x21, 0x00


	//----- nvinfo : EIATTR_KPARAM_INFO
	.align		4
.L_22:
        /*0068*/ 	.byte	0x04, 0x17
        /*006a*/ 	.short	(.L_24 - .L_23)
.L_23:
        /*006c*/ 	.word	0x00000000
        /*0070*/ 	.short	0x0006
        /*0072*/ 	.short	0x0030
        /*0074*/ 	.byte	0x00, 0xf4, 0x21, 0x00


	//----- nvinfo : EIATTR_KPARAM_INFO
	.align		4
.L_24:
        /*0078*/ 	.byte	0x04, 0x17
        /*007a*/ 	.short	(.L_26 - .L_25)
.L_25:
        /*007c*/ 	.word	0x00000000
        /*0080*/ 	.short	0x0005
        /*0082*/ 	.short	0x0028
        /*0084*/ 	.byte	0x00, 0xf4, 0x21, 0x00


	//----- nvinfo : EIATTR_KPARAM_INFO
	.align		4
.L_26:
        /*0088*/ 	.byte	0x04, 0x17
        /*008a*/ 	.short	(.L_28 - .L_27)
.L_27:
        /*008c*/ 	.word	0x00000000
        /*0090*/ 	.short	0x0004
        /*0092*/ 	.short	0x0020
        /*0094*/ 	.byte	0x00, 0xf4, 0x21, 0x00


	//----- nvinfo : EIATTR_KPARAM_INFO
	.align		4
.L_28:
        /*0098*/ 	.byte	0x04, 0x17
        /*009a*/ 	.short	(.L_30 - .L_29)
.L_29:
        /*009c*/ 	.word	0x00000000
        /*00a0*/ 	.short	0x0003
        /*00a2*/ 	.short	0x0018
        /*00a4*/ 	.byte	0x00, 0xf4, 0x21, 0x00


	//----- nvinfo : EIATTR_KPARAM_INFO
	.align		4
.L_30:
        /*00a8*/ 	.byte	0x04, 0x17
        /*00aa*/ 	.short	(.L_32 - .L_31)
.L_31:
        /*00ac*/ 	.word	0x00000000
        /*00b0*/ 	.short	0x0002
        /*00b2*/ 	.short	0x0010
        /*00b4*/ 	.byte	0x00, 0xf4, 0x21, 0x00


	//----- nvinfo : EIATTR_KPARAM_INFO
	.align		4
.L_32:
        /*00b8*/ 	.byte	0x04, 0x17
        /*00ba*/ 	.short	(.L_34 - .L_33)
.L_33:
        /*00bc*/ 	.word	0x00000000
        /*00c0*/ 	.short	0x0001
        /*00c2*/ 	.short	0x0008
        /*00c4*/ 	.byte	0x00, 0xf4, 0x21, 0x00


	//----- nvinfo : EIATTR_KPARAM_INFO
	.align		4
.L_34:
        /*00c8*/ 	.byte	0x04, 0x17
        /*00ca*/ 	.short	(.L_36 - .L_35)
.L_35:
        /*00cc*/ 	.word	0x00000000
        /*00d0*/ 	.short	0x0000
        /*00d2*/ 	.short	0x0000
        /*00d4*/ 	.byte	0x00, 0xf4, 0x21, 0x00


	//----- nvinfo : EIATTR_SPARSE_MMA_MASK
	.align		4
.L_36:
        /*00d8*/ 	.byte	0x03, 0x50
        /*00da*/ 	.short	0x0000


	//----- nvinfo : EIATTR_MAXREG_COUNT
	.align		4
        /*00dc*/ 	.byte	0x03, 0x1b
        /*00de*/ 	.short	0x00ff


	//----- nvinfo : EIATTR_EXIT_INSTR_OFFSETS
	.align		4
        /*00e0*/ 	.byte	0x04, 0x1c
        /*00e2*/ 	.short	(.L_38 - .L_37)


	//   ....[0]....
.L_37:
        /*00e4*/ 	.word	0x00000510


	//   ....[1]....
        /*00e8*/ 	.word	0x00000530


	//----- nvinfo : EIATTR_REQNTID
	.align		4
.L_38:
        /*00ec*/ 	.byte	0x04, 0x10
        /*00ee*/ 	.short	(.L_40 - .L_39)
.L_39:
        /*00f0*/ 	.word	0x00000020
        /*00f4*/ 	.word	0x00000001
        /*00f8*/ 	.word	0x00000001


	//----- nvinfo : EIATTR_CBANK_PARAM_SIZE
	.align		4
.L_40:
        /*00fc*/ 	.byte	0x03, 0x19
        /*00fe*/ 	.short	0x0064


	//----- nvinfo : EIATTR_PARAM_CBANK
	.align		4
        /*0100*/ 	.byte	0x04, 0x0a
        /*0102*/ 	.short	(.L_42 - .L_41)
	.align		4
.L_41:
        /*0104*/ 	.word	index@(.nv.constant0.triton_poi_fused_add_native_layer_norm_3)
        /*0108*/ 	.short	0x0210
        /*010a*/ 	.short	0x0064


	//----- nvinfo : EIATTR_SW_WAR
	.align		4
.L_42:
        /*010c*/ 	.byte	0x04, 0x36
        /*010e*/ 	.short	(.L_44 - .L_43)
.L_43:
        /*0110*/ 	.word	0x00000008
.L_44:


//--------------------- .nv.callgraph             --------------------------
	.section	.nv.callgraph,"",@"SHT_CUDA_CALLGRAPH"
	.align	4
	.sectionentsize	8
	.align		4
        /*0000*/ 	.word	0x00000000
	.align		4
        /*0004*/ 	.word	0xffffffff
	.align		4
        /*0008*/ 	.word	0x00000000
	.align		4
        /*000c*/ 	.word	0xfffffffe
	.align		4
        /*0010*/ 	.word	0x00000000
	.align		4
        /*0014*/ 	.word	0xfffffffd
	.align		4
        /*0018*/ 	.word	0x00000000
	.align		4
        /*001c*/ 	.word	0xfffffffc


//--------------------- .nv.constant4             --------------------------
	.section	.nv.constant4,"a",@progbits
	.align	8
	.align		8
.nv.constant4:
        /*0000*/ 	.dword	_$_str


//--------------------- .text.triton_poi_fused_add_native_layer_norm_3 --------------------------
	.section	.text.triton_poi_fused_add_native_layer_norm_3,"ax",@progbits
	.align	128
        .global         triton_poi_fused_add_native_layer_norm_3
        .type           triton_poi_fused_add_native_layer_norm_3,@function
        .size           triton_poi_fused_add_native_layer_norm_3,(.L_x_1 - triton_poi_fused_add_native_layer_norm_3)
        .other          triton_poi_fused_add_native_layer_norm_3,@"STO_CUDA_ENTRY STV_DEFAULT"
triton_poi_fused_add_native_layer_norm_3:
.text.triton_poi_fused_add_native_layer_norm_3:
[----:B------:R-:W0:Y:S01]  /*0000*/  LDC R1, c[0x0][0x28] ;  /* 0x00000a00ff017b82 */ /* 0x000e220000000800 */
[----:B------:R-:W1:Y:S07]  /*0010*/  S2R R0, SR_TID.X ;  /* 0x0000000000007919 */ /* 0x000e6e0000002100 */
[----:B------:R-:W2:Y:S01]  /*0020*/  LDC.64 R12, c[0x0][0x228] ;  /* 0x00008a00ff0c7b82 */ /* 0x000ea20000000a00 */
[----:B------:R-:W-:Y:S02]  /*0030*/  CS2R R6, SRZ ;  /* 0x0000000000067805 */ /* 0x000fe4000001ff00 */
[----:B------:R-:W-:Y:S01]  /*0040*/  CS2R R8, SRZ ;  /* 0x0000000000087805 */ /* 0x000fe2000001ff00 */
[----:B------:R-:W3:Y:S01]  /*0050*/  S2R R3, SR_CTAID.X ;  /* 0x0000000000037919 */ /* 0x000ee20000002500 */
[----:B------:R-:W-:-:S03]  /*0060*/  ULDC.64 UR4, c[0x0][0x208] ;  /* 0x0000820000047ab9 */ /* 0x000fc60000000a00 */
[----:B------:R-:W4:Y:S08]  /*0070*/  LDC.64 R16, c[0x0][0x210] ;  /* 0x00008400ff107b82 */ /* 0x000f300000000a00 */
[----:B------:R-:W5:Y:S08]  /*0080*/  LDC.64 R18, c[0x0][0x218] ;  /* 0x00008600ff127b82 */ /* 0x000f700000000a00 */
[----:B------:R-:W4:Y:S01]  /*0090*/  LDC.64 R20, c[0x0][0x220] ;  /* 0x00008800ff147b82 */ /* 0x000f220000000a00 */
[----:B-1----:R-:W-:-:S07]  /*00a0*/  SHF.L.U32 R0, R0, 0x1, RZ ;  /* 0x0000000100007819 */ /* 0x002fce00000006ff */
[----:B------:R-:W1:Y:S01]  /*00b0*/  LDC.64 R26, c[0x0][0x240] ;  /* 0x00009000ff1a7b82 */ /* 0x000e620000000a00 */
[----:B------:R-:W-:-:S04]  /*00c0*/  LOP3.LUT R0, R0, 0x3e, RZ, 0xc0, !PT ;  /* 0x0000003e00007812 */ /* 0x000fc800078ec0ff */
[----:B---3--:R-:W-:-:S03]  /*00d0*/  LEA R0, R3, R0, 0x6 ;  /* 0x0000000003007211 */ /* 0x008fc600078e30ff */
[----:B------:R-:W3:Y:S01]  /*00e0*/  LDC.64 R10, c[0x0][0x248] ;  /* 0x00009200ff0a7b82 */ /* 0x000ee20000000a00 */
[----:B------:R-:W-:Y:S02]  /*00f0*/  SHF.R.S32.HI R3, RZ, 0x1f, R0 ;  /* 0x0000001fff037819 */ /* 0x000fe40000011400 */
[----:B------:R-:W-:Y:S02]  /*0100*/  ISETP.GE.AND P0, PT, R0, 0x40, PT ;  /* 0x000000400000780c */ /* 0x000fe40003f06270 */
[----:B------:R-:W-:-:S03]  /*0110*/  LEA.HI R3, R3, R0, RZ, 0x2 ;  /* 0x0000000003037211 */ /* 0x000fc600078f10ff */
[----:B------:R-:W3:Y:S01]  /*0120*/  LDC.64 R22, c[0x0][0x230] ;  /* 0x00008c00ff167b82 */ /* 0x000ee20000000a00 */
[----:B------:R-:W-:-:S07]  /*0130*/  SHF.R.S32.HI R33, RZ, 0x2, R3 ;  /* 0x00000002ff217819 */ /* 0x000fce0000011403 */
[----:B------:R-:W3:Y:S01]  /*0140*/  LDC.64 R24, c[0x0][0x238] ;  /* 0x00008e00ff187b82 */ /* 0x000ee20000000a00 */
[----:B--2---:R-:W-:-:S07]  /*0150*/  IMAD.WIDE R12, R33, 0x4, R12 ;  /* 0x00000004210c7825 */ /* 0x004fce00078e020c */
[----:B------:R-:W2:Y:S01]  /*0160*/  LDC.64 R28, c[0x0][0x250] ;  /* 0x00009400ff1c7b82 */ /* 0x000ea20000000a00 */
[----:B------:R-:W2:Y:S07]  /*0170*/  @!P0 LDG.E.EL R7, desc[UR4][R12.64] ;  /* 0x000000040c078981 */ /* 0x000eae000c2e1900 */
[----:B------:R-:W2:Y:S01]  /*0180*/  LDC.64 R30, c[0x0][0x258] ;  /* 0x00009600ff1e7b82 */ /* 0x000ea20000000a00 */
[----:B------:R1:W2:Y:S01]  /*0190*/  @!P0 LDG.E.EL R9, desc[UR4][R12.64] ;  /* 0x000000040c098981 */ /* 0x0002a2000c2e1900 */
[----:B------:R-:W-:-:S02]  /*01a0*/  LOP3.LUT R5, R3, 0xfffffffc, RZ, 0xc0, !PT ;  /* 0xfffffffc03057812 */ /* 0x000fc400078ec0ff */
[----:B------:R-:W-:Y:S01]  /*01b0*/  CS2R R2, SRZ ;  /* 0x0000000000027805 */ /* 0x000fe2000001ff00 */
[C---:B----4-:R-:W-:Y:S01]  /*01c0*/  IMAD.WIDE R16, R0.reuse, 0x4, R16 ;  /* 0x0000000400107825 */ /* 0x050fe200078e0210 */
[----:B------:R-:W-:Y:S02]  /*01d0*/  IADD3 R15, R0, -R5, RZ ;  /* 0x80000005000f7210 */ /* 0x000fe40007ffe0ff */
[----:B------:R-:W-:Y:S01]  /*01e0*/  CS2R R4, SRZ ;  /* 0x0000000000047805 */ /* 0x000fe2000001ff00 */
[----:B-----5:R-:W-:Y:S01]  /*01f0*/  IMAD.WIDE R18, R0, 0x4, R18 ;  /* 0x0000000400127825 */ /* 0x020fe200078e0212 */
[----:B------:R-:W-:Y:S01]  /*0200*/  HFMA2.MMA R32, -RZ, RZ, 0, 0 ;  /* 0x00000000ff207435 */ /* 0x000fe200000001ff */
[----:B------:R4:W5:Y:S02]  /*0210*/  @!P0 LDG.E.64 R2, desc[UR4][R16.64] ;  /* 0x0000000410028981 */ /* 0x000964000c1e1b00 */
[C---:B0-----:R-:W-:Y:S01]  /*0220*/  IMAD.WIDE R20, R33.reuse, 0x4, R20 ;  /* 0x0000000421147825 */ /* 0x041fe200078e0214 */
[----:B------:R-:W-:Y:S01]  /*0230*/  CS2R R34, SRZ ;  /* 0x0000000000227805 */ /* 0x000fe2000001ff00 */
[----:B------:R-:W5:Y:S02]  /*0240*/  @!P0 LDG.E.64 R4, desc[UR4][R18.64] ;  /* 0x0000000412048981 */ /* 0x000f64000c1e1b00 */
[----:B-1----:R-:W-:-:S02]  /*0250*/  IMAD.WIDE R26, R33, 0x4, R26 ;  /* 0x00000004211a7825 */ /* 0x002fc400078e021a */
[----:B------:R-:W5:Y:S01]  /*0260*/  @!P0 LDG.E.EL R6, desc[UR4][R20.64] ;  /* 0x0000000414068981 */ /* 0x000f62000c2e1900 */
[----:B------:R-:W-:Y:S01]  /*0270*/  CS2R R12, SRZ ;  /* 0x00000000000c7805 */ /* 0x000fe2000001ff00 */
[C---:B---3--:R-:W-:Y:S02]  /*0280*/  IMAD.WIDE R22, R15.reuse, 0x4, R22 ;  /* 0x000000040f167825 */ /* 0x048fe400078e0216 */
[----:B------:R0:W3:Y:S02]  /*0290*/  @!P0 LDG.E.EL R8, desc[UR4][R20.64] ;  /* 0x0000000414088981 */ /* 0x0000e4000c2e1900 */
[----:B------:R-:W-:-:S04]  /*02a0*/  IMAD.WIDE R24, R15, 0x4, R24 ;  /* 0x000000040f187825 */ /* 0x000fc800078e0218 */
[C---:B--2---:R-:W-:Y:S01]  /*02b0*/  IMAD.WIDE R28, R15.reuse, 0x4, R28 ;  /* 0x000000040f1c7825 */ /* 0x044fe200078e021c */
[----:B------:R-:W2:Y:S03]  /*02c0*/  @!P0 LDG.E.EL R35, desc[UR4][R26.64] ;  /* 0x000000041a238981 */ /* 0x000ea6000c2e1900 */
[----:B------:R-:W-:Y:S01]  /*02d0*/  IMAD.WIDE R30, R15, 0x4, R30 ;  /* 0x000000040f1e7825 */ /* 0x000fe200078e021e */
[----:B------:R-:W-:Y:S01]  /*02e0*/  CS2R R14, SRZ ;  /* 0x00000000000e7805 */ /* 0x000fe2000001ff00 */
[----:B------:R-:W2:Y:S01]  /*02f0*/  @!P0 LDG.E.EL R32, desc[UR4][R26.64] ;  /* 0x000000041a208981 */ /* 0x000ea2000c2e1900 */
[----:B----4-:R-:W-:Y:S01]  /*0300*/  CS2R R16, SRZ ;  /* 0x0000000000107805 */ /* 0x010fe2000001ff00 */
[----:B0-----:R-:W-:Y:S01]  /*0310*/  IMAD.WIDE R20, R33, 0x4, R10 ;  /* 0x0000000421147825 */ /* 0x001fe200078e020a */
[----:B------:R-:W-:Y:S01]  /*0320*/  MOV R33, RZ ;  /* 0x000000ff00217202 */ /* 0x000fe20000000f00 */
[----:B------:R-:W4:Y:S01]  /*0330*/  @!P0 LDG.E.EL.64 R12, desc[UR4][R24.64] ;  /* 0x00000004180c8981 */ /* 0x000f22000c2e1b00 */
[----:B------:R-:W-:Y:S01]  /*0340*/  CS2R R10, SRZ ;  /* 0x00000000000a7805 */ /* 0x000fe2000001ff00 */
[----:B------:R-:W0:Y:S02]  /*0350*/  LDC.64 R18, c[0x0][0x260] ;  /* 0x00009800ff127b82 */ /* 0x000e240000000a00 */
[----:B------:R-:W4:Y:S04]  /*0360*/  @!P0 LDG.E.EL R34, desc[UR4][R20.64] ;  /* 0x0000000414228981 */ /* 0x000f28000c2e1900 */
[----:B------:R-:W4:Y:S04]  /*0370*/  @!P0 LDG.E.EL R33, desc[UR4][R20.64] ;  /* 0x0000000414218981 */ /* 0x000f28000c2e1900 */
[----:B------:R1:W4:Y:S04]  /*0380*/  @!P0 LDG.E.EL.64 R14, desc[UR4][R22.64] ;  /* 0x00000004160e8981 */ /* 0x000328000c2e1b00 */
[----:B------:R-:W4:Y:S04]  /*0390*/  @!P0 LDG.E.EL.64 R16, desc[UR4][R28.64] ;  /* 0x000000041c108981 */ /* 0x000f28000c2e1b00 */
[----:B------:R-:W4:Y:S01]  /*03a0*/  @!P0 LDG.E.EL.64 R10, desc[UR4][R30.64] ;  /* 0x000000041e0a8981 */ /* 0x000f22000c2e1b00 */
[----:B-1----:R-:W1:Y:S01]  /*03b0*/  LDC.64 R22, c[0x0][0x268] ;  /* 0x00009a00ff167b82 */ /* 0x002e620000000a00 */
[----:B------:R-:W-:Y:S01]  /*03c0*/  FADD R7, R7, 9.9999999747524270788e-07 ;  /* 0x358637bd07077421 */ /* 0x000fe20000000000 */
[----:B------:R-:W-:-:S05]  /*03d0*/  FADD R9, R9, 9.9999999747524270788e-07 ;  /* 0x358637bd09097421 */ /* 0x000fca0000000000 */
[----:B------:R-:W0:Y:S08]  /*03e0*/  MUFU.RSQ R7, R7 ;  /* 0x0000000700077308 */ /* 0x000e300000001400 */
[----:B------:R-:W0:Y:S01]  /*03f0*/  MUFU.RSQ R9, R9 ;  /* 0x0000000900097308 */ /* 0x000e220000001400 */
[----:B-----5:R-:W-:Y:S01]  /*0400*/  FADD R25, R4, R2 ;  /* 0x0000000204197221 */ /* 0x020fe20000000000 */
[----:B------:R-:W-:-:S03]  /*0410*/  FADD R5, R5, R3 ;  /* 0x0000000305057221 */ /* 0x000fc60000000000 */
[----:B------:R-:W-:Y:S01]  /*0420*/  FADD R6, R25, -R6 ;  /* 0x8000000619067221 */ /* 0x000fe20000000000 */
[----:B---3--:R-:W-:-:S03]  /*0430*/  FADD R8, R5, -R8 ;  /* 0x8000000805087221 */ /* 0x008fc60000000000 */
[----:B0-----:R-:W-:Y:S01]  /*0440*/  FMUL R5, R7, R6 ;  /* 0x0000000607057220 */ /* 0x001fe20000400000 */
[----:B------:R-:W-:Y:S01]  /*0450*/  FMUL R8, R9, R8 ;  /* 0x0000000809087220 */ /* 0x000fe20000400000 */
[----:B--2---:R-:W-:Y:S01]  /*0460*/  FADD R2, -R35, R2 ;  /* 0x0000000223027221 */ /* 0x004fe20000000100 */
[----:B------:R-:W-:-:S04]  /*0470*/  FADD R3, -R32, R3 ;  /* 0x0000000320037221 */ /* 0x000fc80000000100 */
[----:B----4-:R-:W-:Y:S01]  /*0480*/  FMUL R34, R3, R34 ;  /* 0x0000002203227220 */ /* 0x010fe20000400000 */
[----:B------:R-:W-:Y:S01]  /*0490*/  FMUL R33, R2, R33 ;  /* 0x0000002102217220 */ /* 0x000fe20000400000 */
[----:B------:R-:W-:-:S04]  /*04a0*/  IMAD.WIDE R2, R0, 0x4, R18 ;  /* 0x0000000400027825 */ /* 0x000fc800078e0212 */
[----:B------:R-:W-:Y:S01]  /*04b0*/  FFMA R12, R5, R14, R12 ;  /* 0x0000000e050c7223 */ /* 0x000fe2000000000c */
[----:B------:R-:W-:Y:S01]  /*04c0*/  FFMA R13, R8, R15, R13 ;  /* 0x0000000f080d7223 */ /* 0x000fe2000000000d */
[----:B-1----:R-:W-:-:S04]  /*04d0*/  IMAD.WIDE R4, R0, 0x4, R22 ;  /* 0x0000000400047825 */ /* 0x002fc800078e0216 */
[----:B------:R0:W-:Y:S01]  /*04e0*/  @!P0 STG.E.64 desc[UR4][R2.64], R12 ;  /* 0x0000000c02008986 */ /* 0x0001e2000c101b04 */
[----:B------:R-:W-:Y:S01]  /*04f0*/  FFMA R10, R33, R16, R10 ;  /* 0x00000010210a7223 */ /* 0x000fe2000000000a */
[----:B------:R-:W-:Y:S01]  /*0500*/  FFMA R11, R34, R17, R11 ;  /* 0x00000011220b7223 */ /* 0x000fe2000000000b */
[----:B0-----:R-:W-:Y:S06]  /*0510*/  @P0 EXIT ;  /* 0x000000000000094d */ /* 0x001fec0003800000 */
[----:B------:R-:W-:Y:S01]  /*0520*/  STG.E.64 desc[UR4][R4.64], R10 ;  /* 0x0000000a04007986 */ /* 0x000fe2000c101b04 */
[----:B------:R-:W-:Y:S05]  /*0530*/  EXIT ;  /* 0x000000000000794d */ /* 0x000fea0003800000 */
.L_x_0:
[----:B------:R-:W-:-:S00]  /*0540*/  BRA `(.L_x_0) ;  /* 0xfffffffc00fc7947 */ /* 0x000fc0000383ffff */
[----:B------:R-:W-:-:S00]  /*0550*/  NOP ;  /* 0x0000000000007918 */ /* 0x000fc00000000000 */
        /* <DEDUP_REMOVED lines=10> */
.L_x_1:


//--------------------- .nv.global.init           --------------------------
	.section	.nv.global.init,"aw",@progbits
.nv.global.init:
	.type		_$_str,@object
	.size		_$_str,(.L_0 - _$_str)
_$_str:
        /*0000*/ 	.byte	0x5f, 0x5f, 0x43, 0x55, 0x44, 0x41, 0x5f, 0x46, 0x54, 0x5a, 0x00
.L_0:


//--------------------- .nv.constant0.triton_poi_fused_add_native_layer_norm_3 --------------------------
	.section	.nv.constant0.triton_poi_fused_add_native_layer_norm_3,"a",@progbits
	.sectionflags	@""
	.align	4
.nv.constant0.triton_poi_fused_add_native_layer_norm_3:
	.zero		628
